//
// Generated by NVIDIA NVVM Compiler
//
// Compiler Build ID: CL-36424714
// Cuda compilation tools, release 13.0, V13.0.88
// Based on NVVM 20.0.0
//

.version 9.0
.target sm_100
.address_size 64

	// .globl	_Z11reduction_1PiS_
.extern .func  (.param .b32 func_retval0) vprintf
(
	.param .b64 vprintf_param_0,
	.param .b64 vprintf_param_1
)
;
.global .align 1 .b8 $str[14] = {66, 108, 111, 99, 107, 32, 73, 68, 58, 32, 37, 100, 10};
.global .align 1 .b8 $str$1[19] = {80, 101, 97, 107, 32, 66, 108, 111, 99, 107, 32, 73, 68, 58, 32, 37, 100, 10};

.visible .entry _Z11reduction_1PiS_(
	.param .u64 .ptr .align 1 _Z11reduction_1PiS__param_0,
	.param .u64 .ptr .align 1 _Z11reduction_1PiS__param_1
)
{
	.local .align 8 .b8 	__local_depot0[8];
	.reg .b64 	%SP;
	.reg .b64 	%SPL;
	.reg .b32 	%r<6>;
	.reg .b64 	%rd<7>;

	mov.u64 	%SPL, __local_depot0;
	cvta.local.u64 	%SP, %SPL;
	add.u64 	%rd1, %SP, 0;
	add.u64 	%rd2, %SPL, 0;
	mov.u32 	%r1, %ctaid.x;
	st.local.u32 	[%rd2], %r1;
	mov.u64 	%rd3, $str;
	cvta.global.u64 	%rd4, %rd3;
	{ // callseq 0, 0
	.param .b64 param0;
	st.param.b64 	[param0], %rd4;
	.param .b64 param1;
	st.param.b64 	[param1], %rd1;
	.param .b32 retval0;
	call.uni (retval0), 
	vprintf, 
	(
	param0, 
	param1
	);
	ld.param.b32 	%r2, [retval0];
	} // callseq 0
	bar.sync 	0;
	st.local.u32 	[%rd2], %r1;
	mov.u64 	%rd5, $str$1;
	cvta.global.u64 	%rd6, %rd5;
	{ // callseq 1, 0
	.param .b64 param0;
	st.param.b64 	[param0], %rd6;
	.param .b64 param1;
	st.param.b64 	[param1], %rd1;
	.param .b32 retval0;
	call.uni (retval0), 
	vprintf, 
	(
	param0, 
	param1
	);
	ld.param.b32 	%r4, [retval0];
	} // callseq 1
	ret;

}


// ===== COMPILED SASS (sm_100) =====

	.target	sm_100

	.elftype	@"ET_EXEC"


//--------------------- .note.nv.tkinfo           --------------------------
	.section	.note.nv.tkinfo,"",@"SHT_NOTE"
	.sectionflags	@"SHF_NOTE_NV_TKINFO"
	.tkinfo
        /*0018*/ 	.word	0x00000002
        /*0030*/ 	.string	""
        /*0030*/ 	.string	"ptxas"
        /*0030*/ 	.string	"Cuda compilation tools, release 13.0, V13.0.88"
        /*0030*/ 	.string	"Build cuda_13.0.r13.0/compiler.36424714_0"
        /*0030*/ 	.string	"-arch sm_100 -m 64 "



//--------------------- .note.nv.cuinfo           --------------------------
	.section	.note.nv.cuinfo,"",@"SHT_NOTE"
	.sectionflags	@"SHF_NOTE_NV_CUINFO"
        /*0018*/ 	.short	0x0002
        /*001a*/ 	.short	0x0064
        /*001c*/ 	.short	0x0082
	.zero		2


//--------------------- .nv.info                  --------------------------
	.section	.nv.info,"",@"SHT_CUDA_INFO"
	.align	4


	//----- nvinfo : EIATTR_REGCOUNT
	.align		4
        /*0000*/ 	.byte	0x04, 0x2f
        /*0002*/ 	.short	(.L_3 - .L_2)
	.align		4
.L_2:
        /*0004*/ 	.word	index@(_Z11reduction_1PiS_)
        /*0008*/ 	.word	0x00000018


	//----- nvinfo : EIATTR_FRAME_SIZE
	.align		4
.L_3:
        /*000c*/ 	.byte	0x04, 0x11
        /*000e*/ 	.short	(.L_5 - .L_4)
	.align		4
.L_4:
        /*0010*/ 	.word	index@(_Z11reduction_1PiS_)
        /*0014*/ 	.word	0x00000008


	//----- nvinfo : EIATTR_MIN_STACK_SIZE
	.align		4
.L_5:
        /*0018*/ 	.byte	0x04, 0x12
        /*001a*/ 	.short	(.L_7 - .L_6)
	.align		4
.L_6:
        /*001c*/ 	.word	index@(_Z11reduction_1PiS_)
        /*0020*/ 	.word	0x00000008
.L_7:


//--------------------- .nv.compat                --------------------------
	.section	.nv.compat,"",@"SHT_CUDA_COMPAT_INFO"
	.align	4
        /*0000*/ 	.byte	0x02, 0x09, 0x00, 0x00, 0x02, 0x02, 0x01, 0x00, 0x02, 0x05, 0x05, 0x00, 0x03, 0x07, 0x01, 0x01
        /*0010*/ 	.byte	0x02, 0x03, 0x00, 0x00, 0x02, 0x06, 0x01, 0x00, 0x04, 0x0b, 0x08, 0x00, 0x09, 0x00, 0x00, 0x00
        /*0020*/ 	.byte	0x00, 0x00, 0x00, 0x00


//--------------------- .nv.info._Z11reduction_1PiS_ --------------------------
	.section	.nv.info._Z11reduction_1PiS_,"",@"SHT_CUDA_INFO"
	.sectionflags	@""
	.align	4


	//----- nvinfo : EIATTR_CUDA_API_VERSION
	.align		4
        /*0000*/ 	.byte	0x04, 0x37
        /*0002*/ 	.short	(.L_9 - .L_8)
.L_8:
        /*0004*/ 	.word	0x00000082


	//----- nvinfo : EIATTR_KPARAM_INFO
	.align		4
.L_9:
        /*0008*/ 	.byte	0x04, 0x17
        /*000a*/ 	.short	(.L_11 - .L_10)
.L_10:
        /*000c*/ 	.word	0x00000000
        /*0010*/ 	.short	0x0001
        /*0012*/ 	.short	0x0008
        /*0014*/ 	.byte	0x00, 0xf5, 0x21, 0x00


	//----- nvinfo : EIATTR_KPARAM_INFO
	.align		4
.L_11:
        /*0018*/ 	.byte	0x04, 0x17
        /*001a*/ 	.short	(.L_13 - .L_12)
.L_12:
        /*001c*/ 	.word	0x00000000
        /*0020*/ 	.short	0x0000
        /*0022*/ 	.short	0x0000
        /*0024*/ 	.byte	0x00, 0xf5, 0x21, 0x00


	//----- nvinfo : EIATTR_SPARSE_MMA_MASK
	.align		4
.L_13:
        /*0028*/ 	.byte	0x03, 0x50
        /*002a*/ 	.short	0x0000


	//----- nvinfo : EIATTR_MAXREG_COUNT
	.align		4
        /*002c*/ 	.byte	0x03, 0x1b
        /*002e*/ 	.short	0x00ff


	//----- nvinfo : EIATTR_NUM_BARRIERS
	.align		4
        /*0030*/ 	.byte	0x02, 0x4c
        /*0032*/ 	.byte	0x01
	.zero		1


	//----- nvinfo : EIATTR_EXTERNS
	.align		4
        /*0034*/ 	.byte	0x04, 0x0f
        /*0036*/ 	.short	(.L_15 - .L_14)


	//   ....[0]....
	.align		4
.L_14:
        /*0038*/ 	.word	index@(vprintf)


	//----- nvinfo : EIATTR_MERCURY_ISA_VERSION
	.align		4
.L_15:
        /*003c*/ 	.byte	0x03, 0x5f
        /*003e*/ 	.short	0x0101


	//----- nvinfo : EIATTR_VRC_CTA_INIT_COUNT
	.align		4
        /*0040*/ 	.byte	0x02, 0x4a
	.zero		1
	.zero		1


	//----- nvinfo : EIATTR_SYSCALL_OFFSETS
	.align		4
        /*0044*/ 	.byte	0x04, 0x46
        /*0046*/ 	.short	(.L_17 - .L_16)


	//   ....[0]....
.L_16:
        /*0048*/ 	.word	0x00000100


	//   ....[1]....
        /*004c*/ 	.word	0x000001b0


	//----- nvinfo : EIATTR_EXIT_INSTR_OFFSETS
	.align		4
.L_17:
        /*0050*/ 	.byte	0x04, 0x1c
        /*0052*/ 	.short	(.L_19 - .L_18)


	//   ....[0]....
.L_18:
        /*0054*/ 	.word	0x000001c0


	//----- nvinfo : EIATTR_CBANK_PARAM_SIZE
	.align		4
.L_19:
        /*0058*/ 	.byte	0x03, 0x19
        /*005a*/ 	.short	0x0010


	//----- nvinfo : EIATTR_PARAM_CBANK
	.align		4
        /*005c*/ 	.byte	0x04, 0x0a
        /*005e*/ 	.short	(.L_21 - .L_20)
	.align		4
.L_20:
        /*0060*/ 	.word	index@(.nv.constant0._Z11reduction_1PiS_)
        /*0064*/ 	.short	0x0380
        /*0066*/ 	.short	0x0010


	//----- nvinfo : EIATTR_SW_WAR
	.align		4
.L_21:
        /*0068*/ 	.byte	0x04, 0x36
        /*006a*/ 	.short	(.L_23 - .L_22)
.L_22:
        /*006c*/ 	.word	0x00000008
.L_23:


//--------------------- .nv.callgraph             --------------------------
	.section	.nv.callgraph,"",@"SHT_CUDA_CALLGRAPH"
	.align	4
	.sectionentsize	8
	.align		4
        /*0000*/ 	.word	0x00000000
	.align		4
        /*0004*/ 	.word	0xffffffff
	.align		4
        /*0008*/ 	.word	index@(_Z11reduction_1PiS_)
	.align		4
        /*000c*/ 	.word	index@(vprintf)
	.align		4
        /*0010*/ 	.word	0x00000000
	.align		4
        /*0014*/ 	.word	0xfffffffe
	.align		4
        /*0018*/ 	.word	0x00000000
	.align		4
        /*001c*/ 	.word	0xfffffffd
	.align		4
        /*0020*/ 	.word	0x00000000
	.align		4
        /*0024*/ 	.word	0xfffffffc


//--------------------- .nv.constant4             --------------------------
	.section	.nv.constant4,"a",@progbits
	.align	8
	.align		8
.nv.constant4:
        /*0000*/ 	.dword	vprintf
	.align		8
        /*0008*/ 	.dword	$str
	.align		8
        /*0010*/ 	.dword	$str$1


//--------------------- .text._Z11reduction_1PiS_ --------------------------
	.section	.text._Z11reduction_1PiS_,"ax",@progbits
	.align	128
        .global         _Z11reduction_1PiS_
        .type           _Z11reduction_1PiS_,@function
        .size           _Z11reduction_1PiS_,(.L_x_3 - _Z11reduction_1PiS_)
        .other          _Z11reduction_1PiS_,@"STO_CUDA_ENTRY STV_DEFAULT"
_Z11reduction_1PiS_:
.text._Z11reduction_1PiS_:
[----:B------:R-:W0:Y:S01]  /*0000*/  LDC R1, c[0x0][0x37c] ;  /* 0x0000df00ff017b82 */ /* 0x000e220000000800 */
[----:B------:R-:W1:Y:S01]  /*0010*/  S2R R16, SR_CTAID.X ;  /* 0x0000000000107919 */ /* 0x000e620000002500 */
[----:B------:R-:W2:Y:S01]  /*0020*/  LDCU UR4, c[0x0][0x2f8] ;  /* 0x00005f00ff0477ac */ /* 0x000ea20008000800 */
[----:B0-----:R-:W-:Y:S01]  /*0030*/  VIADD R1, R1, 0xfffffff8 ;  /* 0xfffffff801017836 */ /* 0x001fe20000000000 */
[----:B------:R-:W-:Y:S01]  /*0040*/  MOV R2, 0x0 ;  /* 0x0000000000027802 */ /* 0x000fe20000000f00 */
[----:B------:R-:W0:Y:S03]  /*0050*/  LDCU UR5, c[0x0][0x2fc] ;  /* 0x00005f80ff0577ac */ /* 0x000e260008000800 */
[----:B------:R3:W4:Y:S01]  /*0060*/  LDC.64 R8, c[0x4][R2] ;  /* 0x0100000002087b82 */ /* 0x0007220000000a00 */
[----:B------:R-:W5:Y:S01]  /*0070*/  LDCU.64 UR6, c[0x4][0x8] ;  /* 0x01000100ff0677ac */ /* 0x000f620008000a00 */
[----:B--2---:R-:W-:-:S05]  /*0080*/  IADD3 R17, P0, PT, R1, UR4, RZ ;  /* 0x0000000401117c10 */ /* 0x004fca000ff1e0ff */
[----:B0-----:R-:W-:Y:S02]  /*0090*/  IMAD.X R18, RZ, RZ, UR5, P0 ;  /* 0x00000005ff127e24 */ /* 0x001fe400080e06ff */
[----:B------:R-:W-:Y:S01]  /*00a0*/  IMAD.MOV.U32 R6, RZ, RZ, R17 ;  /* 0x000000ffff067224 */ /* 0x000fe200078e0011 */
[----:B-----5:R-:W-:Y:S01]  /*00b0*/  MOV R4, UR6 ;  /* 0x0000000600047c02 */ /* 0x020fe20008000f00 */
[----:B------:R-:W-:Y:S01]  /*00c0*/  IMAD.U32 R5, RZ, RZ, UR7 ;  /* 0x00000007ff057e24 */ /* 0x000fe2000f8e00ff */
[----:B------:R-:W-:Y:S01]  /*00d0*/  MOV R7, R18 ;  /* 0x0000001200077202 */ /* 0x000fe20000000f00 */
[----:B-1----:R3:W-:Y:S06]  /*00e0*/  STL [R1], R16 ;  /* 0x0000001001007387 */ /* 0x0027ec0000100800 */
[----:B------:R-:W-:-:S07]  /*00f0*/  LEPC R20, `(.L_x_0) ;  /* 0x000000001014794e */ /* 0x000fce0000000000 */
[----:B---34-:R-:W-:Y:S05]  /*0100*/  CALL.ABS.NOINC R8 ;  /* 0x0000000008007343 */ /* 0x018fea0003c00000 */
.L_x_0:
[----:B------:R-:W-:Y:S05]  /*0110*/  WARPSYNC.ALL ;  /* 0x0000000000007948 */ /* 0x000fea0003800000 */
[----:B------:R0:W-:Y:S01]  /*0120*/  STL [R1], R16 ;  /* 0x0000001001007387 */ /* 0x0001e20000100800 */
[----:B------:R-:W1:Y:S01]  /*0130*/  LDC.64 R2, c[0x4][R2] ;  /* 0x0100000002027b82 */ /* 0x000e620000000a00 */
[----:B------:R-:W2:Y:S01]  /*0140*/  LDCU.64 UR4, c[0x4][0x10] ;  /* 0x01000200ff0477ac */ /* 0x000ea20008000a00 */
[----:B------:R-:W-:Y:S01]  /*0150*/  IMAD.MOV.U32 R6, RZ, RZ, R17 ;  /* 0x000000ffff067224 */ /* 0x000fe200078e0011 */
[----:B------:R-:W-:Y:S01]  /*0160*/  MOV R7, R18 ;  /* 0x0000001200077202 */ /* 0x000fe20000000f00 */
[----:B--2---:R-:W-:Y:S01]  /*0170*/  IMAD.U32 R4, RZ, RZ, UR4 ;  /* 0x00000004ff047e24 */ /* 0x004fe2000f8e00ff */
[----:B------:R-:W-:-:S03]  /*0180*/  MOV R5, UR5 ;  /* 0x0000000500057c02 */ /* 0x000fc60008000f00 */
[----:B0-----:R-:W-:Y:S06]  /*0190*/  BAR.SYNC.DEFER_BLOCKING 0x0 ;  /* 0x0000000000007b1d */ /* 0x001fec0000010000 */
[----:B------:R-:W-:-:S07]  /*01a0*/  LEPC R20, `(.L_x_1) ;  /* 0x000000001014794e */ /* 0x000fce0000000000 */
[----:B-1----:R-:W-:Y:S05]  /*01b0*/  CALL.ABS.NOINC R2 ;  /* 0x0000000002007343 */ /* 0x002fea0003c00000 */
.L_x_1:
[----:B------:R-:W-:Y:S05]  /*01c0*/  EXIT ;  /* 0x000000000000794d */ /* 0x000fea0003800000 */
.L_x_2:
[----:B------:R-:W-:-:S00]  /*01d0*/  BRA `(.L_x_2) ;  /* 0xfffffffc00fc7947 */ /* 0x000fc0000383ffff */
[----:B------:R-:W-:-:S00]  /*01e0*/  NOP ;  /* 0x0000000000007918 */ /* 0x000fc00000000000 */
        /* <DEDUP_REMOVED lines=9> */
.L_x_3:


//--------------------- .nv.global.init           --------------------------
	.section	.nv.global.init,"aw",@progbits
.nv.global.init:
	.type		$str,@object
	.size		$str,($str$1 - $str)
$str:
        /*0000*/ 	.byte	0x42, 0x6c, 0x6f, 0x63, 0x6b, 0x20, 0x49, 0x44, 0x3a, 0x20, 0x25, 0x64, 0x0a, 0x00
	.type		$str$1,@object
	.size		$str$1,(.L_1 - $str$1)
$str$1:
        /*000e*/ 	.byte	0x50, 0x65, 0x61, 0x6b, 0x20, 0x42, 0x6c, 0x6f, 0x63, 0x6b, 0x20, 0x49, 0x44, 0x3a, 0x20, 0x25
        /*001e*/ 	.byte	0x64, 0x0a, 0x00
.L_1:


//--------------------- .nv.shared.reserved.0     --------------------------
	.section	.nv.shared.reserved.0,"aw",@nobits
	.weak		__nv_reservedSMEM_offset_0_alias
	.size		__nv_reservedSMEM_offset_0_alias, 0, 64
	.other		__nv_reservedSMEM_offset_0_alias,@"STO_CUDA_RESERVED_SHARED STV_DEFAULT"
__nv_reservedSMEM_offset_0_alias:
	.zero		0
	.zero		64


//--------------------- .nv.constant0._Z11reduction_1PiS_ --------------------------
	.section	.nv.constant0._Z11reduction_1PiS_,"a",@progbits
	.sectionflags	@""
	.align	4
.nv.constant0._Z11reduction_1PiS_:
	.zero		912


//--------------------- SYMBOLS --------------------------

	.type		.nv.reservedSmem.offset0,@object
	.size		.nv.reservedSmem.offset0,0x4
	.type		vprintf,@function
